//
// Generated by NVIDIA NVVM Compiler
//
// Compiler Build ID: CL-36424714
// Cuda compilation tools, release 13.0, V13.0.88
// Based on NVVM 20.0.0
//

.version 9.0
.target sm_100
.address_size 64

	// .globl	_Z27activate_array_leaky_kernelPfi

.visible .entry _Z27activate_array_leaky_kernelPfi(
	.param .u64 .ptr .align 1 _Z27activate_array_leaky_kernelPfi_param_0,
	.param .u32 _Z27activate_array_leaky_kernelPfi_param_1
)
{
	.reg .pred 	%p<3>;
	.reg .b32 	%r<6>;
	.reg .b32 	%f<4>;
	.reg .b64 	%rd<5>;

	ld.param.u64 	%rd1, [_Z27activate_array_leaky_kernelPfi_param_0];
	ld.param.u32 	%r2, [_Z27activate_array_leaky_kernelPfi_param_1];
	mov.u32 	%r3, %ctaid.x;
	mov.u32 	%r4, %ntid.x;
	mov.u32 	%r5, %tid.x;
	mad.lo.s32 	%r1, %r3, %r4, %r5;
	setp.ge.s32 	%p1, %r1, %r2;
	@%p1 bra 	$L__BB0_2;
	cvta.to.global.u64 	%rd2, %rd1;
	mul.wide.s32 	%rd3, %r1, 4;
	add.s64 	%rd4, %rd2, %rd3;
	ld.global.f32 	%f1, [%rd4];
	setp.gt.f32 	%p2, %f1, 0f00000000;
	mul.f32 	%f2, %f1, 0f3DCCCCCD;
	selp.f32 	%f3, %f1, %f2, %p2;
	st.global.f32 	[%rd4], %f3;
$L__BB0_2:
	ret;

}


// ===== COMPILED SASS (sm_100) =====

	.target	sm_100

	.elftype	@"ET_EXEC"


//--------------------- .note.nv.tkinfo           --------------------------
	.section	.note.nv.tkinfo,"",@"SHT_NOTE"
	.sectionflags	@"SHF_NOTE_NV_TKINFO"
	.tkinfo
        /*0018*/ 	.word	0x00000002
        /*0030*/ 	.string	""
        /*0030*/ 	.string	"ptxas"
        /*0030*/ 	.string	"Cuda compilation tools, release 13.0, V13.0.88"
        /*0030*/ 	.string	"Build cuda_13.0.r13.0/compiler.36424714_0"
        /*0030*/ 	.string	"-arch sm_100 -m 64 "



//--------------------- .note.nv.cuinfo           --------------------------
	.section	.note.nv.cuinfo,"",@"SHT_NOTE"
	.sectionflags	@"SHF_NOTE_NV_CUINFO"
        /*0018*/ 	.short	0x0002
        /*001a*/ 	.short	0x0064
        /*001c*/ 	.short	0x0082
	.zero		2


//--------------------- .nv.info                  --------------------------
	.section	.nv.info,"",@"SHT_CUDA_INFO"
	.align	4


	//----- nvinfo : EIATTR_REGCOUNT
	.align		4
        /*0000*/ 	.byte	0x04, 0x2f
        /*0002*/ 	.short	(.L_1 - .L_0)
	.align		4
.L_0:
        /*0004*/ 	.word	index@(_Z27activate_array_leaky_kernelPfi)
        /*0008*/ 	.word	0x00000008


	//----- nvinfo : EIATTR_FRAME_SIZE
	.align		4
.L_1:
        /*000c*/ 	.byte	0x04, 0x11
        /*000e*/ 	.short	(.L_3 - .L_2)
	.align		4
.L_2:
        /*0010*/ 	.word	index@(_Z27activate_array_leaky_kernelPfi)
        /*0014*/ 	.word	0x00000000


	//----- nvinfo : EIATTR_MIN_STACK_SIZE
	.align		4
.L_3:
        /*0018*/ 	.byte	0x04, 0x12
        /*001a*/ 	.short	(.L_5 - .L_4)
	.align		4
.L_4:
        /*001c*/ 	.word	index@(_Z27activate_array_leaky_kernelPfi)
        /*0020*/ 	.word	0x00000000
.L_5:


//--------------------- .nv.compat                --------------------------
	.section	.nv.compat,"",@"SHT_CUDA_COMPAT_INFO"
	.align	4
        /*0000*/ 	.byte	0x02, 0x09, 0x00, 0x00, 0x02, 0x02, 0x01, 0x00, 0x02, 0x05, 0x05, 0x00, 0x03, 0x07, 0x01, 0x01
        /*0010*/ 	.byte	0x02, 0x03, 0x00, 0x00, 0x02, 0x06, 0x01, 0x00, 0x04, 0x0b, 0x08, 0x00, 0x09, 0x00, 0x00, 0x00
        /*0020*/ 	.byte	0x00, 0x00, 0x00, 0x00


//--------------------- .nv.info._Z27activate_array_leaky_kernelPfi --------------------------
	.section	.nv.info._Z27activate_array_leaky_kernelPfi,"",@"SHT_CUDA_INFO"
	.sectionflags	@""
	.align	4


	//----- nvinfo : EIATTR_CUDA_API_VERSION
	.align		4
        /*0000*/ 	.byte	0x04, 0x37
        /*0002*/ 	.short	(.L_7 - .L_6)
.L_6:
        /*0004*/ 	.word	0x00000082


	//----- nvinfo : EIATTR_KPARAM_INFO
	.align		4
.L_7:
        /*0008*/ 	.byte	0x04, 0x17
        /*000a*/ 	.short	(.L_9 - .L_8)
.L_8:
        /*000c*/ 	.word	0x00000000
        /*0010*/ 	.short	0x0001
        /*0012*/ 	.short	0x0008
        /*0014*/ 	.byte	0x00, 0xf0, 0x11, 0x00


	//----- nvinfo : EIATTR_KPARAM_INFO
	.align		4
.L_9:
        /*0018*/ 	.byte	0x04, 0x17
        /*001a*/ 	.short	(.L_11 - .L_10)
.L_10:
        /*001c*/ 	.word	0x00000000
        /*0020*/ 	.short	0x0000
        /*0022*/ 	.short	0x0000
        /*0024*/ 	.byte	0x00, 0xf5, 0x21, 0x00


	//----- nvinfo : EIATTR_SPARSE_MMA_MASK
	.align		4
.L_11:
        /*0028*/ 	.byte	0x03, 0x50
        /*002a*/ 	.short	0x0000


	//----- nvinfo : EIATTR_MAXREG_COUNT
	.align		4
        /*002c*/ 	.byte	0x03, 0x1b
        /*002e*/ 	.short	0x00ff


	//----- nvinfo : EIATTR_MERCURY_ISA_VERSION
	.align		4
        /*0030*/ 	.byte	0x03, 0x5f
        /*0032*/ 	.short	0x0101


	//----- nvinfo : EIATTR_VRC_CTA_INIT_COUNT
	.align		4
        /*0034*/ 	.byte	0x02, 0x4a
	.zero		1
	.zero		1


	//----- nvinfo : EIATTR_EXIT_INSTR_OFFSETS
	.align		4
        /*0038*/ 	.byte	0x04, 0x1c
        /*003a*/ 	.short	(.L_13 - .L_12)


	//   ....[0]....
.L_12:
        /*003c*/ 	.word	0x00000070


	//   ....[1]....
        /*0040*/ 	.word	0x000000f0


	//----- nvinfo : EIATTR_CBANK_PARAM_SIZE
	.align		4
.L_13:
        /*0044*/ 	.byte	0x03, 0x19
        /*0046*/ 	.short	0x000c


	//----- nvinfo : EIATTR_PARAM_CBANK
	.align		4
        /*0048*/ 	.byte	0x04, 0x0a
        /*004a*/ 	.short	(.L_15 - .L_14)
	.align		4
.L_14:
        /*004c*/ 	.word	index@(.nv.constant0._Z27activate_array_leaky_kernelPfi)
        /*0050*/ 	.short	0x0380
        /*0052*/ 	.short	0x000c


	//----- nvinfo : EIATTR_SW_WAR
	.align		4
.L_15:
        /*0054*/ 	.byte	0x04, 0x36
        /*0056*/ 	.short	(.L_17 - .L_16)
.L_16:
        /*0058*/ 	.word	0x00000008
.L_17:


//--------------------- .nv.callgraph             --------------------------
	.section	.nv.callgraph,"",@"SHT_CUDA_CALLGRAPH"
	.align	4
	.sectionentsize	8
	.align		4
        /*0000*/ 	.word	0x00000000
	.align		4
        /*0004*/ 	.word	0xffffffff
	.align		4
        /*0008*/ 	.word	0x00000000
	.align		4
        /*000c*/ 	.word	0xfffffffe
	.align		4
        /*0010*/ 	.word	0x00000000
	.align		4
        /*0014*/ 	.word	0xfffffffd
	.align		4
        /*0018*/ 	.word	0x00000000
	.align		4
        /*001c*/ 	.word	0xfffffffc


//--------------------- .text._Z27activate_array_leaky_kernelPfi --------------------------
	.section	.text._Z27activate_array_leaky_kernelPfi,"ax",@progbits
	.align	128
        .global         _Z27activate_array_leaky_kernelPfi
        .type           _Z27activate_array_leaky_kernelPfi,@function
        .size           _Z27activate_array_leaky_kernelPfi,(.L_x_1 - _Z27activate_array_leaky_kernelPfi)
        .other          _Z27activate_array_leaky_kernelPfi,@"STO_CUDA_ENTRY STV_DEFAULT"
_Z27activate_array_leaky_kernelPfi:
.text._Z27activate_array_leaky_kernelPfi:
[----:B------:R-:W-:Y:S01]  /*0000*/  LDC R1, c[0x0][0x37c] ;  /* 0x0000df00ff017b82 */ /* 0x000fe20000000800 */
[----:B------:R-:W0:Y:S07]  /*0010*/  S2R R0, SR_TID.X ;  /* 0x0000000000007919 */ /* 0x000e2e0000002100 */
[----:B------:R-:W0:Y:S01]  /*0020*/  S2UR UR4, SR_CTAID.X ;  /* 0x00000000000479c3 */ /* 0x000e220000002500 */
[----:B------:R-:W1:Y:S07]  /*0030*/  LDCU UR5, c[0x0][0x388] ;  /* 0x00007100ff0577ac */ /* 0x000e6e0008000800 */
[----:B------:R-:W0:Y:S02]  /*0040*/  LDC R5, c[0x0][0x360] ;  /* 0x0000d800ff057b82 */ /* 0x000e240000000800 */
[----:B0-----:R-:W-:-:S05]  /*0050*/  IMAD R5, R5, UR4, R0 ;  /* 0x0000000405057c24 */ /* 0x001fca000f8e0200 */
[----:B-1----:R-:W-:-:S13]  /*0060*/  ISETP.GE.AND P0, PT, R5, UR5, PT ;  /* 0x0000000505007c0c */ /* 0x002fda000bf06270 */
[----:B------:R-:W-:Y:S05]  /*0070*/  @P0 EXIT ;  /* 0x000000000000094d */ /* 0x000fea0003800000 */
[----:B------:R-:W0:Y:S01]  /*0080*/  LDC.64 R2, c[0x0][0x380] ;  /* 0x0000e000ff027b82 */ /* 0x000e220000000a00 */
[----:B------:R-:W1:Y:S01]  /*0090*/  LDCU.64 UR4, c[0x0][0x358] ;  /* 0x00006b00ff0477ac */ /* 0x000e620008000a00 */
[----:B0-----:R-:W-:-:S05]  /*00a0*/  IMAD.WIDE R2, R5, 0x4, R2 ;  /* 0x0000000405027825 */ /* 0x001fca00078e0202 */
[----:B-1----:R-:W2:Y:S02]  /*00b0*/  LDG.E R5, desc[UR4][R2.64] ;  /* 0x0000000402057981 */ /* 0x002ea4000c1e1900 */
[----:B--2---:R-:W-:-:S13]  /*00c0*/  FSETP.GT.AND P0, PT, R5, RZ, PT ;  /* 0x000000ff0500720b */ /* 0x004fda0003f04000 */
[----:B------:R-:W-:-:S05]  /*00d0*/  @!P0 FMUL R5, R5, 0.10000000149011611938 ;  /* 0x3dcccccd05058820 */ /* 0x000fca0000400000 */
[----:B------:R-:W-:Y:S01]  /*00e0*/  STG.E desc[UR4][R2.64], R5 ;  /* 0x0000000502007986 */ /* 0x000fe2000c101904 */
[----:B------:R-:W-:Y:S05]  /*00f0*/  EXIT ;  /* 0x000000000000794d */ /* 0x000fea0003800000 */
.L_x_0:
[----:B------:R-:W-:-:S00]  /*0100*/  BRA `(.L_x_0) ;  /* 0xfffffffc00fc7947 */ /* 0x000fc0000383ffff */
[----:B------:R-:W-:-:S00]  /*0110*/  NOP ;  /* 0x0000000000007918 */ /* 0x000fc00000000000 */
        /* <DEDUP_REMOVED lines=14> */
.L_x_1:


//--------------------- .nv.shared.reserved.0     --------------------------
	.section	.nv.shared.reserved.0,"aw",@nobits
	.weak		__nv_reservedSMEM_offset_0_alias
	.size		__nv_reservedSMEM_offset_0_alias, 0, 64
	.other		__nv_reservedSMEM_offset_0_alias,@"STO_CUDA_RESERVED_SHARED STV_DEFAULT"
__nv_reservedSMEM_offset_0_alias:
	.zero		0
	.zero		64


//--------------------- .nv.constant0._Z27activate_array_leaky_kernelPfi --------------------------
	.section	.nv.constant0._Z27activate_array_leaky_kernelPfi,"a",@progbits
	.sectionflags	@""
	.align	4
.nv.constant0._Z27activate_array_leaky_kernelPfi:
	.zero		908


//--------------------- SYMBOLS --------------------------

	.type		.nv.reservedSmem.offset0,@object
	.size		.nv.reservedSmem.offset0,0x4
